	.headerflags	@"EF_CUDA_TEXMODE_UNIFIED EF_CUDA_64BIT_ADDRESS EF_CUDA_ACCELERATORS EF_CUDA_SM90 EF_CUDA_VIRTUAL_SM(EF_CUDA_SM90)"
	.elftype	@"ET_EXEC"


//--------------------- .nv.info                  --------------------------
	.section	.nv.info,"",@"SHT_CUDA_INFO"
	.align	4


	//----- nvinfo : EIATTR_REGCOUNT
	.align		4
        /*0000*/ 	.byte	0x04, 0x2f
        /*0002*/ 	.short	(.L_3 - .L_2)
	.align		4
.L_2:
        /*0004*/ 	.word	index@(triton_poi_fused__native_batch_norm_legit_no_training__unsafe_index_relu_15)
        /*0008*/ 	.word	0x00000020


	//----- nvinfo : EIATTR_MIN_STACK_SIZE
	.align		4
.L_3:
        /*000c*/ 	.byte	0x04, 0x12
        /*000e*/ 	.short	(.L_5 - .L_4)
	.align		4
.L_4:
        /*0010*/ 	.word	index@(triton_poi_fused__native_batch_norm_legit_no_training__unsafe_index_relu_15)
        /*0014*/ 	.word	0x00000000


	//----- nvinfo : EIATTR_FRAME_SIZE
	.align		4
.L_5:
        /*0018*/ 	.byte	0x04, 0x11
        /*001a*/ 	.short	(.L_7 - .L_6)
	.align		4
.L_6:
        /*001c*/ 	.word	index@(triton_poi_fused__native_batch_norm_legit_no_training__unsafe_index_relu_15)
        /*0020*/ 	.word	0x00000000


	//----- nvinfo : EIATTR_MIN_STACK_SIZE
	.align		4
.L_7:
        /*0024*/ 	.byte	0x04, 0x12
        /*0026*/ 	.short	(.L_9 - .L_8)
	.align		4
.L_8:
        /*0028*/ 	.word	index@(triton_poi_fused__native_batch_norm_legit_no_training__unsafe_index_relu_15)
        /*002c*/ 	.word	0x00000000
.L_9:


//--------------------- .nv.info.triton_poi_fused__native_batch_norm_legit_no_training__unsafe_index_relu_15 --------------------------
	.section	.nv.info.triton_poi_fused__native_batch_norm_legit_no_training__unsafe_index_relu_15,"",@"SHT_CUDA_INFO"
	.sectionflags	@""
	.align	4


	//----- nvinfo : EIATTR_CUDA_API_VERSION
	.align		4
        /*0000*/ 	.byte	0x04, 0x37
        /*0002*/ 	.short	(.L_11 - .L_10)
.L_10:
        /*0004*/ 	.word	0x0000007c


	//----- nvinfo : EIATTR_KPARAM_INFO
	.align		4
.L_11:
        /*0008*/ 	.byte	0x04, 0x17
        /*000a*/ 	.short	(.L_13 - .L_12)
.L_12:
        /*000c*/ 	.word	0x00000000
        /*0010*/ 	.short	0x0007
        /*0012*/ 	.short	0x0038
        /*0014*/ 	.byte	0x00, 0xf0, 0x11, 0x00


	//----- nvinfo : EIATTR_KPARAM_INFO
	.align		4
.L_13:
        /*0018*/ 	.byte	0x04, 0x17
        /*001a*/ 	.short	(.L_15 - .L_14)
.L_14:
        /*001c*/ 	.word	0x00000000
        /*0020*/ 	.short	0x0006
        /*0022*/ 	.short	0x0030
        /*0024*/ 	.byte	0x00, 0xf4, 0x21, 0x00


	//----- nvinfo : EIATTR_KPARAM_INFO
	.align		4
.L_15:
        /*0028*/ 	.byte	0x04, 0x17
        /*002a*/ 	.short	(.L_17 - .L_16)
.L_16:
        /*002c*/ 	.word	0x00000000
        /*0030*/ 	.short	0x0005
        /*0032*/ 	.short	0x0028
        /*0034*/ 	.byte	0x00, 0xf4, 0x21, 0x00


	//----- nvinfo : EIATTR_KPARAM_INFO
	.align		4
.L_17:
        /*0038*/ 	.byte	0x04, 0x17
        /*003a*/ 	.short	(.L_19 - .L_18)
.L_18:
        /*003c*/ 	.word	0x00000000
        /*0040*/ 	.short	0x0004
        /*0042*/ 	.short	0x0020
        /*0044*/ 	.byte	0x00, 0xf4, 0x21, 0x00


	//----- nvinfo : EIATTR_KPARAM_INFO
	.align		4
.L_19:
        /*0048*/ 	.byte	0x04, 0x17
        /*004a*/ 	.short	(.L_21 - .L_20)
.L_20:
        /*004c*/ 	.word	0x00000000
        /*0050*/ 	.short	0x0003
        /*0052*/ 	.short	0x0018
        /*0054*/ 	.byte	0x00, 0xf4, 0x21, 0x00


	//----- nvinfo : EIATTR_KPARAM_INFO
	.align		4
.L_21:
        /*0058*/ 	.byte	0x04, 0x17
        /*005a*/ 	.short	(.L_23 - .L_22)
.L_22:
        /*005c*/ 	.word	0x00000000
        /*0060*/ 	.short	0x0002
        /*0062*/ 	.short	0x0010
        /*0064*/ 	.byte	0x00, 0xf4, 0x21, 0x00


	//----- nvinfo : EIATTR_KPARAM_INFO
	.align		4
.L_23:
        /*0068*/ 	.byte	0x04, 0x17
        /*006a*/ 	.short	(.L_25 - .L_24)
.L_24:
        /*006c*/ 	.word	0x00000000
        /*0070*/ 	.short	0x0001
        /*0072*/ 	.short	0x0008
        /*0074*/ 	.byte	0x00, 0xf4, 0x21, 0x00


	//----- nvinfo : EIATTR_KPARAM_INFO
	.align		4
.L_25:
        /*0078*/ 	.byte	0x04, 0x17
        /*007a*/ 	.short	(.L_27 - .L_26)
.L_26:
        /*007c*/ 	.word	0x00000000
        /*0080*/ 	.short	0x0000
        /*0082*/ 	.short	0x0000
        /*0084*/ 	.byte	0x00, 0xf4, 0x21, 0x00


	//----- nvinfo : EIATTR_SPARSE_MMA_MASK
	.align		4
.L_27:
        /*0088*/ 	.byte	0x03, 0x50
        /*008a*/ 	.short	0x0000


	//----- nvinfo : EIATTR_MAXREG_COUNT
	.align		4
        /*008c*/ 	.byte	0x03, 0x1b
        /*008e*/ 	.short	0x00ff


	//----- nvinfo : EIATTR_EXIT_INSTR_OFFSETS
	.align		4
        /*0090*/ 	.byte	0x04, 0x1c
        /*0092*/ 	.short	(.L_29 - .L_28)


	//   ....[0]....
.L_28:
        /*0094*/ 	.word	0x00000c20


	//----- nvinfo : EIATTR_REQNTID
	.align		4
.L_29:
        /*0098*/ 	.byte	0x04, 0x10
        /*009a*/ 	.short	(.L_31 - .L_30)
.L_30:
        /*009c*/ 	.word	0x00000080
        /*00a0*/ 	.word	0x00000001
        /*00a4*/ 	.word	0x00000001


	//----- nvinfo : EIATTR_CBANK_PARAM_SIZE
	.align		4
.L_31:
        /*00a8*/ 	.byte	0x03, 0x19
        /*00aa*/ 	.short	0x003c


	//----- nvinfo : EIATTR_PARAM_CBANK
	.align		4
        /*00ac*/ 	.byte	0x04, 0x0a
        /*00ae*/ 	.short	(.L_33 - .L_32)
	.align		4
.L_32:
        /*00b0*/ 	.word	index@(.nv.constant0.triton_poi_fused__native_batch_norm_legit_no_training__unsafe_index_relu_15)
        /*00b4*/ 	.short	0x0210
        /*00b6*/ 	.short	0x003c


	//----- nvinfo : EIATTR_SW_WAR
	.align		4
.L_33:
        /*00b8*/ 	.byte	0x04, 0x36
        /*00ba*/ 	.short	(.L_35 - .L_34)
.L_34:
        /*00bc*/ 	.word	0x00000008
.L_35:


//--------------------- .nv.callgraph             --------------------------
	.section	.nv.callgraph,"",@"SHT_CUDA_CALLGRAPH"
	.align	4
	.sectionentsize	8
	.align		4
        /*0000*/ 	.word	0x00000000
	.align		4
        /*0004*/ 	.word	0xffffffff
	.align		4
        /*0008*/ 	.word	0x00000000
	.align		4
        /*000c*/ 	.word	0xfffffffe
	.align		4
        /*0010*/ 	.word	0x00000000
	.align		4
        /*0014*/ 	.word	0xfffffffd
	.align		4
        /*0018*/ 	.word	0x00000000
	.align		4
        /*001c*/ 	.word	0xfffffffc


//--------------------- .nv.constant4             --------------------------
	.section	.nv.constant4,"a",@progbits
	.align	8
	.align		8
.nv.constant4:
        /*0000*/ 	.dword	_$_str
	.align		8
        /*0008*/ 	.dword	_$_str_$_2


//--------------------- .text.triton_poi_fused__native_batch_norm_legit_no_training__unsafe_index_relu_15 --------------------------
	.section	.text.triton_poi_fused__native_batch_norm_legit_no_training__unsafe_index_relu_15,"ax",@progbits
	.align	128
        .global         triton_poi_fused__native_batch_norm_legit_no_training__unsafe_index_relu_15
        .type           triton_poi_fused__native_batch_norm_legit_no_training__unsafe_index_relu_15,@function
        .size           triton_poi_fused__native_batch_norm_legit_no_training__unsafe_index_relu_15,(.L_x_1 - triton_poi_fused__native_batch_norm_legit_no_training__unsafe_index_relu_15)
        .other          triton_poi_fused__native_batch_norm_legit_no_training__unsafe_index_relu_15,@"STO_CUDA_ENTRY STV_DEFAULT"
triton_poi_fused__native_batch_norm_legit_no_training__unsafe_index_relu_15:
.text.triton_poi_fused__native_batch_norm_legit_no_training__unsafe_index_relu_15:
[----:B------:R-:W-:Y:S01]  /*0000*/  LDC R1, c[0x0][0x28] ;  /* 0x00000a00ff017b82 */ /* 0x000fe20000000800 */
[----:B------:R-:W1:Y:S07]  /*0010*/  S2R R0, SR_TID.X ;  /* 0x0000000000007919 */ /* 0x000e6e0000002100 */
[----:B------:R-:W2:Y:S01]  /*0020*/  LDC.64 R8, c[0x0][0x210] ;  /* 0x00008400ff087b82 */ /* 0x000ea20000000a00 */
[----:B------:R-:W-:Y:S01]  /*0030*/  ULDC.64 UR4, c[0x0][0x208] ;  /* 0x0000820000047ab9 */ /* 0x000fe20000000a00 */
[----:B------:R-:W-:Y:S01]  /*0040*/  ULDC.64 UR6, c[0x0][0x218] ;  /* 0x0000860000067ab9 */ /* 0x000fe20000000a00 */
[----:B------:R-:W3:Y:S01]  /*0050*/  S2R R5, SR_CTAID.X ;  /* 0x0000000000057919 */ /* 0x000ee20000002500 */
[----:B-1----:R-:W-:Y:S01]  /*0060*/  IMAD.SHL.U32 R0, R0, 0x4, RZ ;  /* 0x0000000400007824 */ /* 0x002fe200078e00ff */
[----:B---3--:R-:W-:-:S04]  /*0070*/  SHF.R.S32.HI R2, RZ, 0x15, R5 ;  /* 0x00000015ff027819 */ /* 0x008fc80000011405 */
[----:B------:R-:W-:-:S05]  /*0080*/  LOP3.LUT R0, R0, 0x1fc, RZ, 0xc0, !PT ;  /* 0x000001fc00007812 */ /* 0x000fca00078ec0ff */
[----:B------:R-:W-:Y:S01]  /*0090*/  IMAD R5, R5, 0x400, R0 ;  /* 0x0000040005057824 */ /* 0x000fe200078e0200 */
[----:B------:R-:W-:-:S03]  /*00a0*/  SGXT R0, R2, 0x1 ;  /* 0x000000010200781a */ /* 0x000fc60000000200 */
[----:B------:R-:W-:Y:S01]  /*00b0*/  VIADD R13, R5, 0x200 ;  /* 0x00000200050d7836 */ /* 0x000fe20000000000 */
[----:B------:R-:W-:-:S04]  /*00c0*/  SHF.R.S32.HI R2, RZ, 0x1f, R5 ;  /* 0x0000001fff027819 */ /* 0x000fc80000011405 */
[----:B------:R-:W-:Y:S02]  /*00d0*/  LEA.HI R4, R2, R5, RZ, 0x4 ;  /* 0x0000000502047211 */ /* 0x000fe400078f20ff */
[----:B------:R-:W-:Y:S02]  /*00e0*/  LEA.HI R3, R0, R13, RZ, 0x4 ;  /* 0x0000000d00037211 */ /* 0x000fe400078f20ff */
[----:B------:R-:W-:Y:S02]  /*00f0*/  SHF.R.S32.HI R2, RZ, 0x4, R4 ;  /* 0x00000004ff027819 */ /* 0x000fe40000011404 */
[----:B------:R-:W-:Y:S02]  /*0100*/  SHF.R.S32.HI R3, RZ, 0x4, R3 ;  /* 0x00000004ff037819 */ /* 0x000fe40000011403 */
[----:B------:R-:W-:Y:S02]  /*0110*/  LEA.HI R6, R2, R2, RZ, 0x4 ;  /* 0x0000000202067211 */ /* 0x000fe400078f20ff */
[----:B------:R-:W-:-:S02]  /*0120*/  LEA.HI R10, R3, R3, RZ, 0x4 ;  /* 0x00000003030a7211 */ /* 0x000fc400078f20ff */
[----:B------:R-:W-:Y:S02]  /*0130*/  LOP3.LUT R7, R6, 0xfffffff0, RZ, 0xc0, !PT ;  /* 0xfffffff006077812 */ /* 0x000fe400078ec0ff */
[----:B------:R-:W-:-:S03]  /*0140*/  LOP3.LUT R10, R10, 0xfffffff0, RZ, 0xc0, !PT ;  /* 0xfffffff00a0a7812 */ /* 0x000fc600078ec0ff */
[----:B------:R-:W-:Y:S02]  /*0150*/  IMAD.IADD R7, R2, 0x1, -R7 ;  /* 0x0000000102077824 */ /* 0x000fe400078e0a07 */
[----:B------:R-:W-:Y:S02]  /*0160*/  IMAD.IADD R11, R3, 0x1, -R10 ;  /* 0x00000001030b7824 */ /* 0x000fe400078e0a0a */
[----:B--2---:R-:W-:-:S04]  /*0170*/  IMAD.WIDE R2, R7, 0x8, R8 ;  /* 0x0000000807027825 */ /* 0x004fc800078e0208 */
[----:B------:R-:W-:Y:S01]  /*0180*/  IMAD.WIDE R6, R11, 0x8, R8 ;  /* 0x000000080b067825 */ /* 0x000fe200078e0208 */
[----:B------:R-:W-:Y:S01]  /*0190*/  LOP3.LUT R4, R4, 0xfffffff0, RZ, 0xc0, !PT ;  /* 0xfffffff004047812 */ /* 0x000fe200078ec0ff */
[----:B------:R-:W2:Y:S04]  /*01a0*/  LDG.E.EL.64 R2, desc[UR4][R2.64] ;  /* 0x0000000402027981 */ /* 0x000ea8000c2e1b00 */
[----:B------:R-:W3:Y:S01]  /*01b0*/  LDG.E.EL.64 R6, desc[UR4][R6.64] ;  /* 0x0000000406067981 */ /* 0x000ee2000c2e1b00 */
[----:B------:R-:W-:-:S04]  /*01c0*/  IMAD.IADD R17, R5, 0x1, -R4 ;  /* 0x0000000105117824 */ /* 0x000fc800078e0a04 */
[----:B------:R-:W-:-:S06]  /*01d0*/  IMAD.WIDE R16, R17, 0x8, R8 ;  /* 0x0000000811107825 */ /* 0x000fcc00078e0208 */
[----:B------:R-:W4:Y:S01]  /*01e0*/  LDG.E.EL.128 R16, desc[UR4][R16.64] ;  /* 0x0000000410107981 */ /* 0x000f22000c2e1d00 */
[----:B------:R-:W-:-:S05]  /*01f0*/  VIADD R11, R5, 0x2 ;  /* 0x00000002050b7836 */ /* 0x000fca0000000000 */
[----:B------:R-:W-:-:S04]  /*0200*/  LEA.HI R4, R0, R11, RZ, 0x4 ;  /* 0x0000000b00047211 */ /* 0x000fc800078f20ff */
[----:B------:R-:W-:-:S05]  /*0210*/  LOP3.LUT R4, R4, 0xfffffff0, RZ, 0xc0, !PT ;  /* 0xfffffff004047812 */ /* 0x000fca00078ec0ff */
[----:B------:R-:W-:-:S04]  /*0220*/  IMAD.IADD R11, R11, 0x1, -R4 ;  /* 0x000000010b0b7824 */ /* 0x000fc800078e0a04 */
[----:B------:R-:W-:-:S06]  /*0230*/  IMAD.WIDE R8, R11, 0x8, R8 ;  /* 0x000000080b087825 */ /* 0x000fcc00078e0208 */
[----:B------:R-:W5:Y:S01]  /*0240*/  LDG.E.EL.128 R8, desc[UR4][R8.64] ;  /* 0x0000000408087981 */ /* 0x000f62000c2e1d00 */
[C---:B------:R-:W-:Y:S02]  /*0250*/  LEA.HI R13, R0.reuse, R13, RZ, 0x8 ;  /* 0x0000000d000d7211 */ /* 0x040fe400078f40ff */
[----:B------:R-:W-:Y:S02]  /*0260*/  LEA.HI R0, R0, R5, RZ, 0x8 ;  /* 0x0000000500007211 */ /* 0x000fe400078f40ff */
[----:B------:R-:W-:Y:S02]  /*0270*/  SHF.R.S32.HI R13, RZ, 0x8, R13 ;  /* 0x00000008ff0d7819 */ /* 0x000fe4000001140d */
[----:B------:R-:W-:Y:S02]  /*0280*/  SHF.R.S32.HI R0, RZ, 0x8, R0 ;  /* 0x00000008ff007819 */ /* 0x000fe40000011400 */
[----:B--2---:R-:W-:Y:S02]  /*0290*/  SHF.R.U32.HI R21, RZ, 0x1c, R3 ;  /* 0x0000001cff157819 */ /* 0x004fe40000011603 */
[----:B---3--:R-:W-:-:S02]  /*02a0*/  SHF.R.U32.HI R15, RZ, 0x1c, R7 ;  /* 0x0000001cff0f7819 */ /* 0x008fc40000011607 */
[----:B------:R-:W-:Y:S02]  /*02b0*/  LOP3.LUT R21, R21, 0x8, RZ, 0xc0, !PT ;  /* 0x0000000815157812 */ /* 0x000fe400078ec0ff */
[----:B------:R-:W-:Y:S02]  /*02c0*/  LOP3.LUT R15, R15, 0x8, RZ, 0xc0, !PT ;  /* 0x000000080f0f7812 */ /* 0x000fe400078ec0ff */
[----:B------:R-:W-:Y:S02]  /*02d0*/  IADD3 R2, P0, R2, R21, RZ ;  /* 0x0000001502027210 */ /* 0x000fe40007f1e0ff */
[----:B------:R-:W-:Y:S02]  /*02e0*/  IADD3 R22, P1, R6, R15, RZ ;  /* 0x0000000f06167210 */ /* 0x000fe40007f3e0ff */
[----:B------:R-:W-:Y:S01]  /*02f0*/  LEA.HI R6, R0, R0, RZ, 0x9 ;  /* 0x0000000000067211 */ /* 0x000fe200078f48ff */
[----:B------:R-:W-:Y:S01]  /*0300*/  IMAD.X R3, RZ, RZ, R3, P0 ;  /* 0x000000ffff037224 */ /* 0x000fe200000e0603 */
[----:B----4-:R-:W-:Y:S01]  /*0310*/  SHF.R.U32.HI R23, RZ, 0x1a, R19 ;  /* 0x0000001aff177819 */ /* 0x010fe20000011613 */
[----:B------:R-:W-:Y:S01]  /*0320*/  IMAD.X R21, RZ, RZ, R7, P1 ;  /* 0x000000ffff157224 */ /* 0x000fe200008e0607 */
[----:B------:R-:W-:-:S02]  /*0330*/  LEA R4, P1, R18, UR6, 0x2 ;  /* 0x0000000612047c11 */ /* 0x000fc4000f8210ff */
[----:B------:R-:W-:Y:S02]  /*0340*/  LEA R14, P0, R16, UR6, 0x2 ;  /* 0x00000006100e7c11 */ /* 0x000fe4000f8010ff */
[----:B------:R-:W-:Y:S02]  /*0350*/  LEA.HI.X R12, R18, UR7, R19, 0x2, P1 ;  /* 0x00000007120c7c11 */ /* 0x000fe400088f1413 */
[----:B------:R-:W1:Y:S01]  /*0360*/  LDC.64 R18, c[0x0][0x228] ;  /* 0x00008a00ff127b82 */ /* 0x000e620000000a00 */
[--C-:B------:R-:W-:Y:S02]  /*0370*/  SHF.R.U32.HI R7, RZ, 0x1a, R17.reuse ;  /* 0x0000001aff077819 */ /* 0x100fe40000011611 */
[----:B------:R-:W-:Y:S01]  /*0380*/  LEA.HI.X R15, R16, UR7, R17, 0x2, P0 ;  /* 0x00000007100f7c11 */ /* 0x000fe200080f1411 */
[C---:B------:R-:W-:Y:S01]  /*0390*/  IMAD.SHL.U32 R17, R2.reuse, 0x20, RZ ;  /* 0x0000002002117824 */ /* 0x040fe200078e00ff */
[----:B------:R-:W-:Y:S02]  /*03a0*/  LOP3.LUT R7, R7, 0x20, RZ, 0xc0, !PT ;  /* 0x0000002007077812 */ /* 0x000fe400078ec0ff */
[----:B------:R-:W-:-:S02]  /*03b0*/  SHF.L.U64.HI R20, R2, 0x5, R3 ;  /* 0x0000000502147819 */ /* 0x000fc40000010203 */
[----:B------:R-:W-:Y:S02]  /*03c0*/  LOP3.LUT R3, R6, 0xfffffe00, RZ, 0xc0, !PT ;  /* 0xfffffe0006037812 */ /* 0x000fe400078ec0ff */
[C---:B------:R-:W-:Y:S01]  /*03d0*/  SHF.L.U64.HI R21, R22.reuse, 0x5, R21 ;  /* 0x0000000516157819 */ /* 0x040fe20000010215 */
[----:B------:R-:W-:Y:S01]  /*03e0*/  IMAD.SHL.U32 R22, R22, 0x20, RZ ;  /* 0x0000002016167824 */ /* 0x000fe200078e00ff */
[-C--:B------:R-:W-:Y:S01]  /*03f0*/  IADD3 R2, P0, P1, R17, R14.reuse, R7 ;  /* 0x0000000e11027210 */ /* 0x080fe2000791e007 */
[C---:B------:R-:W-:Y:S01]  /*0400*/  IMAD.IADD R6, R0.reuse, 0x1, -R3 ;  /* 0x0000000100067824 */ /* 0x040fe200078e0a03 */
[----:B------:R-:W-:Y:S01]  /*0410*/  LOP3.LUT R23, R23, 0x20, RZ, 0xc0, !PT ;  /* 0x0000002017177812 */ /* 0x000fe200078ec0ff */
[----:B------:R-:W-:Y:S01]  /*0420*/  IMAD.SHL.U32 R0, R0, 0x40, RZ ;  /* 0x0000004000007824 */ /* 0x000fe200078e00ff */
[----:B------:R-:W-:Y:S02]  /*0430*/  IADD3.X R3, R20, R15, RZ, P0, P1 ;  /* 0x0000000f14037210 */ /* 0x000fe400007e24ff */
[----:B------:R-:W-:-:S02]  /*0440*/  IADD3 R14, P4, P5, R22, R14, R7 ;  /* 0x0000000e160e7210 */ /* 0x000fc40007d9e007 */
[----:B------:R-:W-:Y:S01]  /*0450*/  LEA.HI R7, R13, R13, RZ, 0x9 ;  /* 0x0000000d0d077211 */ /* 0x000fe200078f48ff */
[----:B------:R-:W-:Y:S01]  /*0460*/  IMAD.WIDE R2, R0, 0x4, R2 ;  /* 0x0000000400027825 */ /* 0x000fe200078e0202 */
[----:B------:R-:W-:Y:S02]  /*0470*/  IADD3 R26, P2, P3, R17, R4, R23 ;  /* 0x00000004111a7210 */ /* 0x000fe40007b5e017 */
[----:B------:R-:W-:Y:S01]  /*0480*/  LOP3.LUT R7, R7, 0xfffffe00, RZ, 0xc0, !PT ;  /* 0xfffffe0007077812 */ /* 0x000fe200078ec0ff */
[----:B-1----:R-:W-:Y:S01]  /*0490*/  IMAD.WIDE R24, R6, 0x4, R18 ;  /* 0x0000000406187825 */ /* 0x002fe200078e0212 */
[----:B------:R-:W-:Y:S01]  /*04a0*/  IADD3.X R27, R20, R12, RZ, P2, P3 ;  /* 0x0000000c141b7210 */ /* 0x000fe200017e64ff */
[----:B------:R-:W2:Y:S01]  /*04b0*/  LDG.E.EL R3, desc[UR4][R2.64] ;  /* 0x0000000402037981 */ /* 0x000ea2000c2e1900 */
[----:B------:R-:W-:Y:S01]  /*04c0*/  IADD3 R16, P1, P0, R22, R4, R23 ;  /* 0x0000000416107210 */ /* 0x000fe2000783e017 */
[----:B------:R-:W-:Y:S02]  /*04d0*/  IMAD.IADD R7, R13, 0x1, -R7 ;  /* 0x000000010d077824 */ /* 0x000fe400078e0a07 */
[----:B------:R-:W-:Y:S01]  /*04e0*/  IMAD.WIDE R26, R0, 0x4, R26 ;  /* 0x00000004001a7825 */ /* 0x000fe200078e021a */
[----:B------:R1:W3:Y:S03]  /*04f0*/  LDG.E.EL R2, desc[UR4][R24.64] ;  /* 0x0000000418027981 */ /* 0x0002e6000c2e1900 */
[----:B------:R-:W-:Y:S01]  /*0500*/  IMAD.WIDE R18, R7, 0x4, R18 ;  /* 0x0000000407127825 */ /* 0x000fe200078e0212 */
[----:B-----5:R-:W-:Y:S01]  /*0510*/  LEA R23, P3, R10, UR6, 0x2 ;  /* 0x000000060a177c11 */ /* 0x020fe2000f8610ff */
[----:B------:R4:W5:Y:S04]  /*0520*/  LDG.E.EL R4, desc[UR4][R26.64] ;  /* 0x000000041a047981 */ /* 0x000968000c2e1900 */
[----:B------:R-:W2:Y:S01]  /*0530*/  LDG.E.EL R18, desc[UR4][R18.64] ;  /* 0x0000000412127981 */ /* 0x000ea2000c2e1900 */
[----:B-1----:R-:W-:-:S02]  /*0540*/  LEA R24, P2, R8, UR6, 0x2 ;  /* 0x0000000608187c11 */ /* 0x002fc4000f8410ff */
[--C-:B------:R-:W-:Y:S02]  /*0550*/  SHF.R.U32.HI R25, RZ, 0x1a, R9.reuse ;  /* 0x0000001aff197819 */ /* 0x100fe40000011609 */
[----:B----4-:R-:W-:Y:S02]  /*0560*/  LEA.HI.X R26, R8, UR7, R9, 0x2, P2 ;  /* 0x00000007081a7c11 */ /* 0x010fe400090f1409 */
[----:B------:R-:W-:Y:S02]  /*0570*/  LOP3.LUT R25, R25, 0x20, RZ, 0xc0, !PT ;  /* 0x0000002019197812 */ /* 0x000fe400078ec0ff */
[--C-:B------:R-:W-:Y:S02]  /*0580*/  SHF.R.U32.HI R9, RZ, 0x1a, R11.reuse ;  /* 0x0000001aff097819 */ /* 0x100fe4000001160b */
[----:B------:R-:W-:Y:S02]  /*0590*/  LEA.HI.X R10, R10, UR7, R11, 0x2, P3 ;  /* 0x000000070a0a7c11 */ /* 0x000fe400098f140b */
[----:B------:R-:W-:-:S02]  /*05a0*/  IADD3 R8, P3, P2, R17, R24, R25 ;  /* 0x0000001811087210 */ /* 0x000fc40007a7e019 */
[----:B------:R-:W-:Y:S02]  /*05b0*/  LOP3.LUT R11, R9, 0x20, RZ, 0xc0, !PT ;  /* 0x00000020090b7812 */ /* 0x000fe400078ec0ff */
[C---:B------:R-:W-:Y:S02]  /*05c0*/  IADD3.X R9, R20.reuse, R26, RZ, P3, P2 ;  /* 0x0000001a14097210 */ /* 0x040fe40001fe44ff */
[----:B------:R-:W-:Y:S02]  /*05d0*/  IADD3 R28, P2, P3, R17, R23, R11 ;  /* 0x00000017111c7210 */ /* 0x000fe40007b5e00b */
[----:B------:R-:W-:Y:S02]  /*05e0*/  IADD3.X R15, R21, R15, RZ, P4, P5 ;  /* 0x0000000f150f7210 */ /* 0x000fe400027ea4ff */
[----:B------:R-:W-:Y:S02]  /*05f0*/  IADD3.X R29, R20, R10, RZ, P2, P3 ;  /* 0x0000000a141d7210 */ /* 0x000fe400017e64ff */
[----:B------:R-:W-:-:S02]  /*0600*/  IADD3 R24, P4, P5, R22, R24, R25 ;  /* 0x0000001816187210 */ /* 0x000fc40007d9e019 */
[----:B------:R-:W-:Y:S02]  /*0610*/  IADD3 R20, P2, P3, R22, R23, R11 ;  /* 0x0000001716147210 */ /* 0x000fe40007b5e00b */
[----:B------:R-:W1:Y:S01]  /*0620*/  LDC.64 R22, c[0x0][0x220] ;  /* 0x00008800ff167b82 */ /* 0x000e620000000a00 */
[C---:B------:R-:W-:Y:S01]  /*0630*/  IMAD.WIDE R8, R0.reuse, 0x4, R8 ;  /* 0x0000000400087825 */ /* 0x040fe200078e0208 */
[C---:B------:R-:W-:Y:S02]  /*0640*/  IADD3.X R17, R21.reuse, R12, RZ, P1, P0 ;  /* 0x0000000c15117210 */ /* 0x040fe40000fe04ff */
[C---:B------:R-:W-:Y:S01]  /*0650*/  IADD3.X R25, R21.reuse, R26, RZ, P4, P5 ;  /* 0x0000001a15197210 */ /* 0x040fe200027ea4ff */
[----:B------:R-:W-:Y:S01]  /*0660*/  IMAD.WIDE R28, R0, 0x4, R28 ;  /* 0x00000004001c7825 */ /* 0x000fe200078e021c */
[----:B------:R-:W-:Y:S01]  /*0670*/  IADD3.X R21, R21, R10, RZ, P2, P3 ;  /* 0x0000000a15157210 */ /* 0x000fe200017e64ff */
[----:B------:R4:W5:Y:S01]  /*0680*/  LDG.E.EL R0, desc[UR4][R8.64] ;  /* 0x0000000408007981 */ /* 0x000962000c2e1900 */
[----:B------:R-:W1:Y:S01]  /*0690*/  LDC.64 R10, c[0x0][0x238] ;  /* 0x00008e00ff0a7b82 */ /* 0x000e620000000a00 */
[----:B------:R-:W-:-:S02]  /*06a0*/  IMAD.SHL.U32 R13, R13, 0x40, RZ ;  /* 0x000000400d0d7824 */ /* 0x000fc400078e00ff */
[----:B------:R-:W5:Y:S05]  /*06b0*/  LDG.E.EL R28, desc[UR4][R28.64] ;  /* 0x000000041c1c7981 */ /* 0x000f6a000c2e1900 */
[----:B----4-:R-:W4:Y:S01]  /*06c0*/  LDC.64 R8, c[0x0][0x230] ;  /* 0x00008c00ff087b82 */ /* 0x010f220000000a00 */
[----:B------:R-:W-:-:S04]  /*06d0*/  IMAD.WIDE R14, R13, 0x4, R14 ;  /* 0x000000040d0e7825 */ /* 0x000fc800078e020e */
[----:B-1----:R-:W-:-:S05]  /*06e0*/  IMAD.WIDE R26, R6, 0x4, R22 ;  /* 0x00000004061a7825 */ /* 0x002fca00078e0216 */
[----:B------:R4:W5:Y:S01]  /*06f0*/  LDG.E.EL R12, desc[UR4][R26.64] ;  /* 0x000000041a0c7981 */ /* 0x000962000c2e1900 */
[----:B------:R-:W-:-:S04]  /*0700*/  IMAD.WIDE R22, R7, 0x4, R22 ;  /* 0x0000000407167825 */ /* 0x000fc800078e0216 */
[C---:B------:R-:W-:Y:S02]  /*0710*/  IMAD.WIDE R16, R13.reuse, 0x4, R16 ;  /* 0x000000040d107825 */ /* 0x040fe400078e0210 */
[----:B------:R-:W5:Y:S02]  /*0720*/  LDG.E.EL R22, desc[UR4][R22.64] ;  /* 0x0000000416167981 */ /* 0x000f64000c2e1900 */
[C---:B------:R-:W-:Y:S02]  /*0730*/  IMAD.WIDE R24, R13.reuse, 0x4, R24 ;  /* 0x000000040d187825 */ /* 0x040fe400078e0218 */
[----:B------:R-:W5:Y:S02]  /*0740*/  LDG.E.EL R17, desc[UR4][R16.64] ;  /* 0x0000000410117981 */ /* 0x000f64000c2e1900 */
[----:B------:R-:W-:Y:S02]  /*0750*/  IMAD.WIDE R20, R13, 0x4, R20 ;  /* 0x000000040d147825 */ /* 0x000fe400078e0214 */
[----:B------:R1:W5:Y:S02]  /*0760*/  LDG.E.EL R13, desc[UR4][R14.64] ;  /* 0x000000040e0d7981 */ /* 0x000364000c2e1900 */
[----:B----4-:R-:W-:-:S02]  /*0770*/  IMAD.WIDE R26, R6, 0x4, R8 ;  /* 0x00000004061a7825 */ /* 0x010fc400078e0208 */
[----:B------:R-:W4:Y:S02]  /*0780*/  LDG.E.EL R25, desc[UR4][R24.64] ;  /* 0x0000000418197981 */ /* 0x000f24000c2e1900 */
[C---:B------:R-:W-:Y:S02]  /*0790*/  IMAD.WIDE R8, R7.reuse, 0x4, R8 ;  /* 0x0000000407087825 */ /* 0x040fe400078e0208 */
[----:B------:R-:W4:Y:S02]  /*07a0*/  LDG.E.EL R21, desc[UR4][R20.64] ;  /* 0x0000000414157981 */ /* 0x000f24000c2e1900 */
[--C-:B01----:R-:W-:Y:S02]  /*07b0*/  IMAD.WIDE R14, R6, 0x4, R10.reuse ;  /* 0x00000004060e7825 */ /* 0x103fe400078e020a */
[----:B------:R-:W4:Y:S02]  /*07c0*/  LDG.E.EL R26, desc[UR4][R26.64] ;  /* 0x000000041a1a7981 */ /* 0x000f24000c2e1900 */
[----:B------:R-:W-:-:S02]  /*07d0*/  IMAD.WIDE R10, R7, 0x4, R10 ;  /* 0x00000004070a7825 */ /* 0x000fc400078e020a */
[----:B------:R-:W4:Y:S04]  /*07e0*/  LDG.E.EL R7, desc[UR4][R14.64] ;  /* 0x000000040e077981 */ /* 0x000f28000c2e1900 */
[----:B------:R-:W4:Y:S04]  /*07f0*/  LDG.E.EL R8, desc[UR4][R8.64] ;  /* 0x0000000408087981 */ /* 0x000f28000c2e1900 */
[----:B------:R0:W4:Y:S02]  /*0800*/  LDG.E.EL R11, desc[UR4][R10.64] ;  /* 0x000000040a0b7981 */ /* 0x000124000c2e1900 */
[----:B0-----:R-:W-:-:S02]  /*0810*/  IMAD.MOV.U32 R10, RZ, RZ, 0x3e800000 ;  /* 0x3e800000ff0a7424 */ /* 0x001fc400078e00ff */
[----:B---3--:R-:W-:-:S04]  /*0820*/  FADD R2, R2, 9.9999997473787516356e-06 ;  /* 0x3727c5ac02027421 */ /* 0x008fc80000000000 */
[----:B------:R-:W0:Y:S01]  /*0830*/  MUFU.SQRT R16, R2 ;  /* 0x0000000200107308 */ /* 0x000e220000002000 */
[----:B--2---:R-:W-:-:S07]  /*0840*/  FADD R18, R18, 9.9999997473787516356e-06 ;  /* 0x3727c5ac12127421 */ /* 0x004fce0000000000 */
[----:B------:R-:W1:Y:S01]  /*0850*/  MUFU.SQRT R19, R18 ;  /* 0x0000001200137308 */ /* 0x000e620000002000 */
[C---:B0-----:R-:W-:Y:S02]  /*0860*/  FSETP.GT.AND P0, PT, R16.reuse, 8.50705917302346158658e+37, PT ;  /* 0x7e8000001000780b */ /* 0x041fe40003f04000 */
[----:B------:R-:W-:Y:S02]  /*0870*/  FSETP.GEU.AND P2, PT, R16, 1.175494350822287508e-38, PT ;  /* 0x008000001000780b */ /* 0x000fe40003f4e000 */
[C---:B-1----:R-:W-:Y:S02]  /*0880*/  FSETP.GT.AND P1, PT, R19.reuse, 8.50705917302346158658e+37, PT ;  /* 0x7e8000001300780b */ /* 0x042fe40003f24000 */
[----:B------:R-:W-:-:S07]  /*0890*/  FSETP.GEU.AND P3, PT, R19, 1.175494350822287508e-38, PT ;  /* 0x008000001300780b */ /* 0x000fce0003f6e000 */
[----:B------:R-:W-:-:S04]  /*08a0*/  @P0 FMUL R16, R16, 0.25 ;  /* 0x3e80000010100820 */ /* 0x000fc80000400000 */
[----:B------:R-:W-:Y:S01]  /*08b0*/  @!P2 FMUL R16, R16, 16777216 ;  /* 0x4b8000001010a820 */ /* 0x000fe20000400000 */
[----:B------:R-:W-:-:S05]  /*08c0*/  @P1 FMUL R19, R19, 0.25 ;  /* 0x3e80000013131820 */ /* 0x000fca0000400000 */
[----:B------:R-:W0:Y:S01]  /*08d0*/  MUFU.RCP R16, R16 ;  /* 0x0000001000107308 */ /* 0x000e220000001000 */
[----:B------:R-:W-:Y:S01]  /*08e0*/  @!P3 FMUL R19, R19, 16777216 ;  /* 0x4b8000001313b820 */ /* 0x000fe20000400000 */
[----:B------:R-:W-:-:S06]  /*08f0*/  FSEL R15, R10, 1, P0 ;  /* 0x3f8000000a0f7808 */ /* 0x000fcc0000000000 */
[----:B------:R-:W1:Y:S01]  /*0900*/  MUFU.RCP R9, R19 ;  /* 0x0000001300097308 */ /* 0x000e620000001000 */
[----:B------:R-:W-:Y:S01]  /*0910*/  @!P2 FMUL R15, R15, 16777216 ;  /* 0x4b8000000f0fa820 */ /* 0x000fe20000400000 */
[----:B------:R-:W-:-:S03]  /*0920*/  FSEL R10, R10, 1, P1 ;  /* 0x3f8000000a0a7808 */ /* 0x000fc60000800000 */
[----:B0-----:R-:W-:Y:S02]  /*0930*/  FMUL R15, R16, R15 ;  /* 0x0000000f100f7220 */ /* 0x001fe40000400000 */
[----:B------:R-:W-:Y:S01]  /*0940*/  @!P3 FMUL R10, R10, 16777216 ;  /* 0x4b8000000a0ab820 */ /* 0x000fe20000400000 */
[C---:B-----5:R-:W-:Y:S01]  /*0950*/  FADD R6, -R12.reuse, R3 ;  /* 0x000000030c067221 */ /* 0x060fe20000000100 */
[C---:B------:R-:W-:Y:S01]  /*0960*/  FADD R4, -R12.reuse, R4 ;  /* 0x000000040c047221 */ /* 0x040fe20000000100 */
[----:B------:R-:W0:Y:S01]  /*0970*/  LDC.64 R2, c[0x0][0x240] ;  /* 0x00009000ff027b82 */ /* 0x000e220000000a00 */
[C---:B------:R-:W-:Y:S01]  /*0980*/  FADD R0, -R12.reuse, R0 ;  /* 0x000000000c007221 */ /* 0x040fe20000000100 */
[----:B------:R-:W-:Y:S01]  /*0990*/  FADD R28, -R12, R28 ;  /* 0x0000001c0c1c7221 */ /* 0x000fe20000000100 */
[C---:B------:R-:W-:Y:S02]  /*09a0*/  FMUL R14, R15.reuse, R4 ;  /* 0x000000040f0e7220 */ /* 0x040fe40000400000 */
[C---:B------:R-:W-:Y:S01]  /*09b0*/  FMUL R12, R15.reuse, R0 ;  /* 0x000000000f0c7220 */ /* 0x040fe20000400000 */
[C---:B------:R-:W-:Y:S01]  /*09c0*/  FMUL R28, R15.reuse, R28 ;  /* 0x0000001c0f1c7220 */ /* 0x040fe20000400000 */
[----:B------:R-:W-:Y:S01]  /*09d0*/  FMUL R15, R15, R6 ;  /* 0x000000060f0f7220 */ /* 0x000fe20000400000 */
[----:B-1----:R-:W-:Y:S01]  /*09e0*/  FMUL R10, R9, R10 ;  /* 0x0000000a090a7220 */ /* 0x002fe20000400000 */
[C---:B------:R-:W-:Y:S01]  /*09f0*/  FADD R17, -R22.reuse, R17 ;  /* 0x0000001116117221 */ /* 0x040fe20000000100 */
[C---:B------:R-:W-:Y:S01]  /*0a00*/  FADD R13, -R22.reuse, R13 ;  /* 0x0000000d160d7221 */ /* 0x040fe20000000100 */
[C---:B----4-:R-:W-:Y:S01]  /*0a10*/  FADD R25, -R22.reuse, R25 ;  /* 0x0000001916197221 */ /* 0x050fe20000000100 */
[----:B------:R-:W-:-:S03]  /*0a20*/  FADD R21, -R22, R21 ;  /* 0x0000001516157221 */ /* 0x000fc60000000100 */
[C---:B------:R-:W-:Y:S01]  /*0a30*/  FMUL R4, R10.reuse, R25 ;  /* 0x000000190a047220 */ /* 0x040fe20000400000 */
[C---:B------:R-:W-:Y:S01]  /*0a40*/  FMUL R6, R10.reuse, R17 ;  /* 0x000000110a067220 */ /* 0x040fe20000400000 */
[C---:B------:R-:W-:Y:S01]  /*0a50*/  FMUL R13, R10.reuse, R13 ;  /* 0x0000000d0a0d7220 */ /* 0x040fe20000400000 */
[----:B------:R-:W-:Y:S01]  /*0a60*/  FMUL R0, R10, R21 ;  /* 0x000000150a007220 */ /* 0x000fe20000400000 */
[C-C-:B------:R-:W-:Y:S01]  /*0a70*/  FFMA R15, R26.reuse, R15, R7.reuse ;  /* 0x0000000f1a0f7223 */ /* 0x140fe20000000007 */
[C-C-:B------:R-:W-:Y:S01]  /*0a80*/  FFMA R14, R26.reuse, R14, R7.reuse ;  /* 0x0000000e1a0e7223 */ /* 0x140fe20000000007 */
[C-C-:B------:R-:W-:Y:S01]  /*0a90*/  FFMA R12, R26.reuse, R12, R7.reuse ;  /* 0x0000000c1a0c7223 */ /* 0x140fe20000000007 */
[----:B------:R-:W-:Y:S01]  /*0aa0*/  FFMA R7, R26, R28, R7 ;  /* 0x0000001c1a077223 */ /* 0x000fe20000000007 */
[C-C-:B------:R-:W-:Y:S01]  /*0ab0*/  FFMA R13, R8.reuse, R13, R11.reuse ;  /* 0x0000000d080d7223 */ /* 0x140fe2000000000b */
[C-C-:B------:R-:W-:Y:S01]  /*0ac0*/  FFMA R9, R8.reuse, R6, R11.reuse ;  /* 0x0000000608097223 */ /* 0x140fe2000000000b */
[C-C-:B------:R-:W-:Y:S01]  /*0ad0*/  FFMA R10, R8.reuse, R4, R11.reuse ;  /* 0x00000004080a7223 */ /* 0x140fe2000000000b */
[----:B------:R-:W-:Y:S01]  /*0ae0*/  FFMA R0, R8, R0, R11 ;  /* 0x0000000008007223 */ /* 0x000fe2000000000b */
[----:B------:R-:W-:-:S02]  /*0af0*/  FSETP.GEU.AND P6, PT, R7, RZ, PT ;  /* 0x000000ff0700720b */ /* 0x000fc40003fce000 */
[----:B------:R-:W-:Y:S02]  /*0b00*/  FSETP.GEU.AND P0, PT, R12, RZ, PT ;  /* 0x000000ff0c00720b */ /* 0x000fe40003f0e000 */
[----:B------:R-:W-:Y:S02]  /*0b10*/  SEL R7, R7, RZ, P6 ;  /* 0x000000ff07077207 */ /* 0x000fe40003000000 */
[----:B------:R-:W-:Y:S02]  /*0b20*/  FSETP.GEU.AND P1, PT, R14, RZ, PT ;  /* 0x000000ff0e00720b */ /* 0x000fe40003f2e000 */
[----:B------:R-:W-:Y:S02]  /*0b30*/  FSETP.GEU.AND P2, PT, R15, RZ, PT ;  /* 0x000000ff0f00720b */ /* 0x000fe40003f4e000 */
[----:B------:R-:W-:Y:S02]  /*0b40*/  FSETP.GEU.AND P3, PT, R0, RZ, PT ;  /* 0x000000ff0000720b */ /* 0x000fe40003f6e000 */
[----:B------:R-:W-:-:S02]  /*0b50*/  FSETP.GEU.AND P4, PT, R10, RZ, PT ;  /* 0x000000ff0a00720b */ /* 0x000fc40003f8e000 */
[----:B------:R-:W-:Y:S02]  /*0b60*/  FSETP.GEU.AND P5, PT, R9, RZ, PT ;  /* 0x000000ff0900720b */ /* 0x000fe40003fae000 */
[----:B------:R-:W-:Y:S01]  /*0b70*/  FSETP.GEU.AND P6, PT, R13, RZ, PT ;  /* 0x000000ff0d00720b */ /* 0x000fe20003fce000 */
[----:B0-----:R-:W-:Y:S01]  /*0b80*/  IMAD.WIDE R2, R5, 0x4, R2 ;  /* 0x0000000405027825 */ /* 0x001fe200078e0202 */
[----:B------:R-:W-:Y:S02]  /*0b90*/  SEL R6, R12, RZ, P0 ;  /* 0x000000ff0c067207 */ /* 0x000fe40000000000 */
[----:B------:R-:W-:Y:S02]  /*0ba0*/  SEL R5, R14, RZ, P1 ;  /* 0x000000ff0e057207 */ /* 0x000fe40000800000 */
[----:B------:R-:W-:Y:S02]  /*0bb0*/  SEL R4, R15, RZ, P2 ;  /* 0x000000ff0f047207 */ /* 0x000fe40001000000 */
[----:B------:R-:W-:-:S02]  /*0bc0*/  SEL R11, R0, RZ, P3 ;  /* 0x000000ff000b7207 */ /* 0x000fc40001800000 */
[----:B------:R-:W-:Y:S02]  /*0bd0*/  SEL R10, R10, RZ, P4 ;  /* 0x000000ff0a0a7207 */ /* 0x000fe40002000000 */
[----:B------:R-:W-:Y:S02]  /*0be0*/  SEL R9, R9, RZ, P5 ;  /* 0x000000ff09097207 */ /* 0x000fe40002800000 */
[----:B------:R-:W-:Y:S01]  /*0bf0*/  SEL R8, R13, RZ, P6 ;  /* 0x000000ff0d087207 */ /* 0x000fe20003000000 */
[----:B------:R-:W-:Y:S04]  /*0c00*/  STG.E.128 desc[UR4][R2.64], R4 ;  /* 0x0000000402007986 */ /* 0x000fe8000c101d04 */
[----:B------:R-:W-:Y:S01]  /*0c10*/  STG.E.128 desc[UR4][R2.64+0x800], R8 ;  /* 0x0008000802007986 */ /* 0x000fe2000c101d04 */
[----:B------:R-:W-:Y:S05]  /*0c20*/  EXIT ;  /* 0x000000000000794d */ /* 0x000fea0003800000 */
.L_x_0:
[----:B------:R-:W-:-:S00]  /*0c30*/  BRA `(.L_x_0) ;  /* 0xfffffffc00fc7947 */ /* 0x000fc0000383ffff */
[----:B------:R-:W-:-:S00]  /*0c40*/  NOP ;  /* 0x0000000000007918 */ /* 0x000fc00000000000 */
        /* <DEDUP_REMOVED lines=11> */
.L_x_1:


//--------------------- .nv.global.init           --------------------------
	.section	.nv.global.init,"aw",@progbits
.nv.global.init:
	.type		_$_str,@object
	.size		_$_str,(_$_str_$_2 - _$_str)
_$_str:
        /*0000*/ 	.byte	0x5f, 0x5f, 0x43, 0x55, 0x44, 0x41, 0x5f, 0x46, 0x54, 0x5a, 0x00
	.type		_$_str_$_2,@object
	.size		_$_str_$_2,(.L_1 - _$_str_$_2)
_$_str_$_2:
        /*000b*/ 	.byte	0x5f, 0x5f, 0x43, 0x55, 0x44, 0x41, 0x5f, 0x50, 0x52, 0x45, 0x43, 0x5f, 0x53, 0x51, 0x52, 0x54
        /*001b*/ 	.byte	0x00
.L_1:


//--------------------- .nv.constant0.triton_poi_fused__native_batch_norm_legit_no_training__unsafe_index_relu_15 --------------------------
	.section	.nv.constant0.triton_poi_fused__native_batch_norm_legit_no_training__unsafe_index_relu_15,"a",@progbits
	.sectionflags	@""
	.align	4
.nv.constant0.triton_poi_fused__native_batch_norm_legit_no_training__unsafe_index_relu_15:
	.zero		588
